//
// Generated by NVIDIA NVVM Compiler
//
// Compiler Build ID: CL-36424714
// Cuda compilation tools, release 13.0, V13.0.88
// Based on NVVM 20.0.0
//

.version 9.0
.target sm_100
.address_size 64

	// .globl	_Z19unwind_no_argumentsv
.extern .func  (.param .b32 func_retval0) vprintf
(
	.param .b64 vprintf_param_0,
	.param .b64 vprintf_param_1
)
;
.global .align 1 .b8 $str[12] = {70, 97, 117, 108, 116, 32, 104, 101, 114, 101, 10};
.global .align 1 .b8 $str$1[10] = {110, 111, 32, 102, 97, 117, 108, 116, 10};

.visible .entry _Z19unwind_no_argumentsv()
{
	.reg .pred 	%p<3>;
	.reg .b32 	%r<5>;
	.reg .b64 	%rd<4>;

	mov.u32 	%r1, %tid.x;
	setp.ne.s32 	%p1, %r1, 0;
	@%p1 bra 	$L__BB0_3;
	mov.b64 	%rd1, 3;
	ld.volatile.u32 	%r2, [%rd1];
	setp.eq.s32 	%p2, %r2, 0;
	@%p2 bra 	$L__BB0_3;
	mov.u64 	%rd2, $str;
	cvta.global.u64 	%rd3, %rd2;
	{ // callseq 0, 0
	.param .b64 param0;
	st.param.b64 	[param0], %rd3;
	.param .b64 param1;
	st.param.b64 	[param1], 0;
	.param .b32 retval0;
	call.uni (retval0), 
	vprintf, 
	(
	param0, 
	param1
	);
	ld.param.b32 	%r3, [retval0];
	} // callseq 0
$L__BB0_3:
	ret;

}
	// .globl	_Z21unwind_with_argumentsiiiiffdd
.visible .entry _Z21unwind_with_argumentsiiiiffdd(
	.param .u32 _Z21unwind_with_argumentsiiiiffdd_param_0,
	.param .u32 _Z21unwind_with_argumentsiiiiffdd_param_1,
	.param .u32 _Z21unwind_with_argumentsiiiiffdd_param_2,
	.param .u32 _Z21unwind_with_argumentsiiiiffdd_param_3,
	.param .f32 _Z21unwind_with_argumentsiiiiffdd_param_4,
	.param .f32 _Z21unwind_with_argumentsiiiiffdd_param_5,
	.param .f64 _Z21unwind_with_argumentsiiiiffdd_param_6,
	.param .f64 _Z21unwind_with_argumentsiiiiffdd_param_7
)
{
	.reg .pred 	%p<2>;
	.reg .b32 	%r<3>;
	.reg .b64 	%rd<2>;

	mov.u32 	%r1, %tid.x;
	setp.ne.s32 	%p1, %r1, 0;
	@%p1 bra 	$L__BB1_2;
	mov.b64 	%rd1, 3;
	ld.volatile.u32 	%r2, [%rd1];
$L__BB1_2:
	ret;

}
	// .globl	_Z34unwind_with_divergent_control_flowv
.visible .entry _Z34unwind_with_divergent_control_flowv()
{
	.reg .pred 	%p<2>;
	.reg .b32 	%r<5>;
	.reg .b64 	%rd<4>;

	mov.u32 	%r1, %tid.x;
	setp.ne.s32 	%p1, %r1, 0;
	@%p1 bra 	$L__BB2_2;
	mov.b64 	%rd3, 3;
	ld.volatile.u32 	%r4, [%rd3];
	bra.uni 	$L__BB2_3;
$L__BB2_2:
	mov.u64 	%rd1, $str$1;
	cvta.global.u64 	%rd2, %rd1;
	{ // callseq 1, 0
	.param .b64 param0;
	st.param.b64 	[param0], %rd2;
	.param .b64 param1;
	st.param.b64 	[param1], 0;
	.param .b32 retval0;
	call.uni (retval0), 
	vprintf, 
	(
	param0, 
	param1
	);
	ld.param.b32 	%r2, [retval0];
	} // callseq 1
$L__BB2_3:
	ret;

}


// ===== COMPILED SASS (sm_100) =====

	.target	sm_100

	.elftype	@"ET_EXEC"


//--------------------- .note.nv.tkinfo           --------------------------
	.section	.note.nv.tkinfo,"",@"SHT_NOTE"
	.sectionflags	@"SHF_NOTE_NV_TKINFO"
	.tkinfo
        /*0018*/ 	.word	0x00000002
        /*0030*/ 	.string	""
        /*0030*/ 	.string	"ptxas"
        /*0030*/ 	.string	"Cuda compilation tools, release 13.0, V13.0.88"
        /*0030*/ 	.string	"Build cuda_13.0.r13.0/compiler.36424714_0"
        /*0030*/ 	.string	"-arch sm_100 -m 64 "



//--------------------- .note.nv.cuinfo           --------------------------
	.section	.note.nv.cuinfo,"",@"SHT_NOTE"
	.sectionflags	@"SHF_NOTE_NV_CUINFO"
        /*0018*/ 	.short	0x0002
        /*001a*/ 	.short	0x0064
        /*001c*/ 	.short	0x0082
	.zero		2


//--------------------- .nv.info                  --------------------------
	.section	.nv.info,"",@"SHT_CUDA_INFO"
	.align	4


	//----- nvinfo : EIATTR_REGCOUNT
	.align		4
        /*0000*/ 	.byte	0x04, 0x2f
        /*0002*/ 	.short	(.L_3 - .L_2)
	.align		4
.L_2:
        /*0004*/ 	.word	index@(_Z19unwind_no_argumentsv)
        /*0008*/ 	.word	0x00000018


	//----- nvinfo : EIATTR_FRAME_SIZE
	.align		4
.L_3:
        /*000c*/ 	.byte	0x04, 0x11
        /*000e*/ 	.short	(.L_5 - .L_4)
	.align		4
.L_4:
        /*0010*/ 	.word	index@(_Z19unwind_no_argumentsv)
        /*0014*/ 	.word	0x00000000


	//----- nvinfo : EIATTR_REGCOUNT
	.align		4
.L_5:
        /*0018*/ 	.byte	0x04, 0x2f
        /*001a*/ 	.short	(.L_7 - .L_6)
	.align		4
.L_6:
        /*001c*/ 	.word	index@(_Z21unwind_with_argumentsiiiiffdd)
        /*0020*/ 	.word	0x00000006


	//----- nvinfo : EIATTR_FRAME_SIZE
	.align		4
.L_7:
        /*0024*/ 	.byte	0x04, 0x11
        /*0026*/ 	.short	(.L_9 - .L_8)
	.align		4
.L_8:
        /*0028*/ 	.word	index@(_Z21unwind_with_argumentsiiiiffdd)
        /*002c*/ 	.word	0x00000000


	//----- nvinfo : EIATTR_REGCOUNT
	.align		4
.L_9:
        /*0030*/ 	.byte	0x04, 0x2f
        /*0032*/ 	.short	(.L_11 - .L_10)
	.align		4
.L_10:
        /*0034*/ 	.word	index@(_Z34unwind_with_divergent_control_flowv)
        /*0038*/ 	.word	0x00000018


	//----- nvinfo : EIATTR_FRAME_SIZE
	.align		4
.L_11:
        /*003c*/ 	.byte	0x04, 0x11
        /*003e*/ 	.short	(.L_13 - .L_12)
	.align		4
.L_12:
        /*0040*/ 	.word	index@(_Z34unwind_with_divergent_control_flowv)
        /*0044*/ 	.word	0x00000000


	//----- nvinfo : EIATTR_MIN_STACK_SIZE
	.align		4
.L_13:
        /*0048*/ 	.byte	0x04, 0x12
        /*004a*/ 	.short	(.L_15 - .L_14)
	.align		4
.L_14:
        /*004c*/ 	.word	index@(_Z34unwind_with_divergent_control_flowv)
        /*0050*/ 	.word	0x00000000


	//----- nvinfo : EIATTR_MIN_STACK_SIZE
	.align		4
.L_15:
        /*0054*/ 	.byte	0x04, 0x12
        /*0056*/ 	.short	(.L_17 - .L_16)
	.align		4
.L_16:
        /*0058*/ 	.word	index@(_Z21unwind_with_argumentsiiiiffdd)
        /*005c*/ 	.word	0x00000000


	//----- nvinfo : EIATTR_MIN_STACK_SIZE
	.align		4
.L_17:
        /*0060*/ 	.byte	0x04, 0x12
        /*0062*/ 	.short	(.L_19 - .L_18)
	.align		4
.L_18:
        /*0064*/ 	.word	index@(_Z19unwind_no_argumentsv)
        /*0068*/ 	.word	0x00000000
.L_19:


//--------------------- .nv.compat                --------------------------
	.section	.nv.compat,"",@"SHT_CUDA_COMPAT_INFO"
	.align	4
        /*0000*/ 	.byte	0x02, 0x09, 0x00, 0x00, 0x02, 0x02, 0x01, 0x00, 0x02, 0x05, 0x05, 0x00, 0x03, 0x07, 0x01, 0x01
        /*0010*/ 	.byte	0x02, 0x03, 0x00, 0x00, 0x02, 0x06, 0x01, 0x00, 0x04, 0x0b, 0x08, 0x00, 0x09, 0x00, 0x00, 0x00
        /*0020*/ 	.byte	0x00, 0x00, 0x00, 0x00


//--------------------- .nv.info._Z34unwind_with_divergent_control_flowv --------------------------
	.section	.nv.info._Z34unwind_with_divergent_control_flowv,"",@"SHT_CUDA_INFO"
	.sectionflags	@""
	.align	4


	//----- nvinfo : EIATTR_CUDA_API_VERSION
	.align		4
        /*0000*/ 	.byte	0x04, 0x37
        /*0002*/ 	.short	(.L_21 - .L_20)
.L_20:
        /*0004*/ 	.word	0x00000082


	//----- nvinfo : EIATTR_SPARSE_MMA_MASK
	.align		4
.L_21:
        /*0008*/ 	.byte	0x03, 0x50
        /*000a*/ 	.short	0x0000


	//----- nvinfo : EIATTR_MAXREG_COUNT
	.align		4
        /*000c*/ 	.byte	0x03, 0x1b
        /*000e*/ 	.short	0x00ff


	//----- nvinfo : EIATTR_EXTERNS
	.align		4
        /*0010*/ 	.byte	0x04, 0x0f
        /*0012*/ 	.short	(.L_23 - .L_22)


	//   ....[0]....
	.align		4
.L_22:
        /*0014*/ 	.word	index@(vprintf)


	//----- nvinfo : EIATTR_MERCURY_ISA_VERSION
	.align		4
.L_23:
        /*0018*/ 	.byte	0x03, 0x5f
        /*001a*/ 	.short	0x0101


	//----- nvinfo : EIATTR_VRC_CTA_INIT_COUNT
	.align		4
        /*001c*/ 	.byte	0x02, 0x4a
	.zero		1
	.zero		1


	//----- nvinfo : EIATTR_SYSCALL_OFFSETS
	.align		4
        /*0020*/ 	.byte	0x04, 0x46
        /*0022*/ 	.short	(.L_25 - .L_24)


	//   ....[0]....
.L_24:
        /*0024*/ 	.word	0x000000f0


	//----- nvinfo : EIATTR_EXIT_INSTR_OFFSETS
	.align		4
.L_25:
        /*0028*/ 	.byte	0x04, 0x1c
        /*002a*/ 	.short	(.L_27 - .L_26)


	//   ....[0]....
.L_26:
        /*002c*/ 	.word	0x00000070


	//   ....[1]....
        /*0030*/ 	.word	0x00000100


	//----- nvinfo : EIATTR_CRS_STACK_SIZE
	.align		4
.L_27:
        /*0034*/ 	.byte	0x04, 0x1e
        /*0036*/ 	.short	(.L_29 - .L_28)
.L_28:
        /*0038*/ 	.word	0x00000000


	//----- nvinfo : EIATTR_SW_WAR
	.align		4
.L_29:
        /*003c*/ 	.byte	0x04, 0x36
        /*003e*/ 	.short	(.L_31 - .L_30)
.L_30:
        /*0040*/ 	.word	0x00000008
.L_31:


//--------------------- .nv.info._Z21unwind_with_argumentsiiiiffdd --------------------------
	.section	.nv.info._Z21unwind_with_argumentsiiiiffdd,"",@"SHT_CUDA_INFO"
	.sectionflags	@""
	.align	4


	//----- nvinfo : EIATTR_CUDA_API_VERSION
	.align		4
        /*0000*/ 	.byte	0x04, 0x37
        /*0002*/ 	.short	(.L_33 - .L_32)
.L_32:
        /*0004*/ 	.word	0x00000082


	//----- nvinfo : EIATTR_KPARAM_INFO
	.align		4
.L_33:
        /*0008*/ 	.byte	0x04, 0x17
        /*000a*/ 	.short	(.L_35 - .L_34)
.L_34:
        /*000c*/ 	.word	0x00000000
        /*0010*/ 	.short	0x0007
        /*0012*/ 	.short	0x0020
        /*0014*/ 	.byte	0x00, 0xf0, 0x21, 0x00


	//----- nvinfo : EIATTR_KPARAM_INFO
	.align		4
.L_35:
        /*0018*/ 	.byte	0x04, 0x17
        /*001a*/ 	.short	(.L_37 - .L_36)
.L_36:
        /*001c*/ 	.word	0x00000000
        /*0020*/ 	.short	0x0006
        /*0022*/ 	.short	0x0018
        /*0024*/ 	.byte	0x00, 0xf0, 0x21, 0x00


	//----- nvinfo : EIATTR_KPARAM_INFO
	.align		4
.L_37:
        /*0028*/ 	.byte	0x04, 0x17
        /*002a*/ 	.short	(.L_39 - .L_38)
.L_38:
        /*002c*/ 	.word	0x00000000
        /*0030*/ 	.short	0x0005
        /*0032*/ 	.short	0x0014
        /*0034*/ 	.byte	0x00, 0xf0, 0x11, 0x00


	//----- nvinfo : EIATTR_KPARAM_INFO
	.align		4
.L_39:
        /*0038*/ 	.byte	0x04, 0x17
        /*003a*/ 	.short	(.L_41 - .L_40)
.L_40:
        /*003c*/ 	.word	0x00000000
        /*0040*/ 	.short	0x0004
        /*0042*/ 	.short	0x0010
        /*0044*/ 	.byte	0x00, 0xf0, 0x11, 0x00


	//----- nvinfo : EIATTR_KPARAM_INFO
	.align		4
.L_41:
        /*0048*/ 	.byte	0x04, 0x17
        /*004a*/ 	.short	(.L_43 - .L_42)
.L_42:
        /*004c*/ 	.word	0x00000000
        /*0050*/ 	.short	0x0003
        /*0052*/ 	.short	0x000c
        /*0054*/ 	.byte	0x00, 0xf0, 0x11, 0x00


	//----- nvinfo : EIATTR_KPARAM_INFO
	.align		4
.L_43:
        /*0058*/ 	.byte	0x04, 0x17
        /*005a*/ 	.short	(.L_45 - .L_44)
.L_44:
        /*005c*/ 	.word	0x00000000
        /*0060*/ 	.short	0x0002
        /*0062*/ 	.short	0x0008
        /*0064*/ 	.byte	0x00, 0xf0, 0x11, 0x00


	//----- nvinfo : EIATTR_KPARAM_INFO
	.align		4
.L_45:
        /*0068*/ 	.byte	0x04, 0x17
        /*006a*/ 	.short	(.L_47 - .L_46)
.L_46:
        /*006c*/ 	.word	0x00000000
        /*0070*/ 	.short	0x0001
        /*0072*/ 	.short	0x0004
        /*0074*/ 	.byte	0x00, 0xf0, 0x11, 0x00


	//----- nvinfo : EIATTR_KPARAM_INFO
	.align		4
.L_47:
        /*0078*/ 	.byte	0x04, 0x17
        /*007a*/ 	.short	(.L_49 - .L_48)
.L_48:
        /*007c*/ 	.word	0x00000000
        /*0080*/ 	.short	0x0000
        /*0082*/ 	.short	0x0000
        /*0084*/ 	.byte	0x00, 0xf0, 0x11, 0x00


	//----- nvinfo : EIATTR_SPARSE_MMA_MASK
	.align		4
.L_49:
        /*0088*/ 	.byte	0x03, 0x50
        /*008a*/ 	.short	0x0000


	//----- nvinfo : EIATTR_MAXREG_COUNT
	.align		4
        /*008c*/ 	.byte	0x03, 0x1b
        /*008e*/ 	.short	0x00ff


	//----- nvinfo : EIATTR_MERCURY_ISA_VERSION
	.align		4
        /*0090*/ 	.byte	0x03, 0x5f
        /*0092*/ 	.short	0x0101


	//----- nvinfo : EIATTR_VRC_CTA_INIT_COUNT
	.align		4
        /*0094*/ 	.byte	0x02, 0x4a
	.zero		1
	.zero		1


	//----- nvinfo : EIATTR_EXIT_INSTR_OFFSETS
	.align		4
        /*0098*/ 	.byte	0x04, 0x1c
        /*009a*/ 	.short	(.L_51 - .L_50)


	//   ....[0]....
.L_50:
        /*009c*/ 	.word	0x00000030


	//   ....[1]....
        /*00a0*/ 	.word	0x00000070


	//----- nvinfo : EIATTR_CBANK_PARAM_SIZE
	.align		4
.L_51:
        /*00a4*/ 	.byte	0x03, 0x19
        /*00a6*/ 	.short	0x0028


	//----- nvinfo : EIATTR_PARAM_CBANK
	.align		4
        /*00a8*/ 	.byte	0x04, 0x0a
        /*00aa*/ 	.short	(.L_53 - .L_52)
	.align		4
.L_52:
        /*00ac*/ 	.word	index@(.nv.constant0._Z21unwind_with_argumentsiiiiffdd)
        /*00b0*/ 	.short	0x0380
        /*00b2*/ 	.short	0x0028


	//----- nvinfo : EIATTR_SW_WAR
	.align		4
.L_53:
        /*00b4*/ 	.byte	0x04, 0x36
        /*00b6*/ 	.short	(.L_55 - .L_54)
.L_54:
        /*00b8*/ 	.word	0x00000008
.L_55:


//--------------------- .nv.info._Z19unwind_no_argumentsv --------------------------
	.section	.nv.info._Z19unwind_no_argumentsv,"",@"SHT_CUDA_INFO"
	.sectionflags	@""
	.align	4


	//----- nvinfo : EIATTR_CUDA_API_VERSION
	.align		4
        /*0000*/ 	.byte	0x04, 0x37
        /*0002*/ 	.short	(.L_57 - .L_56)
.L_56:
        /*0004*/ 	.word	0x00000082


	//----- nvinfo : EIATTR_SPARSE_MMA_MASK
	.align		4
.L_57:
        /*0008*/ 	.byte	0x03, 0x50
        /*000a*/ 	.short	0x0000


	//----- nvinfo : EIATTR_MAXREG_COUNT
	.align		4
        /*000c*/ 	.byte	0x03, 0x1b
        /*000e*/ 	.short	0x00ff


	//----- nvinfo : EIATTR_EXTERNS
	.align		4
        /*0010*/ 	.byte	0x04, 0x0f
        /*0012*/ 	.short	(.L_59 - .L_58)


	//   ....[0]....
	.align		4
.L_58:
        /*0014*/ 	.word	index@(vprintf)


	//----- nvinfo : EIATTR_MERCURY_ISA_VERSION
	.align		4
.L_59:
        /*0018*/ 	.byte	0x03, 0x5f
        /*001a*/ 	.short	0x0101


	//----- nvinfo : EIATTR_VRC_CTA_INIT_COUNT
	.align		4
        /*001c*/ 	.byte	0x02, 0x4a
	.zero		1
	.zero		1


	//----- nvinfo : EIATTR_SYSCALL_OFFSETS
	.align		4
        /*0020*/ 	.byte	0x04, 0x46
        /*0022*/ 	.short	(.L_61 - .L_60)


	//   ....[0]....
.L_60:
        /*0024*/ 	.word	0x00000100


	//----- nvinfo : EIATTR_EXIT_INSTR_OFFSETS
	.align		4
.L_61:
        /*0028*/ 	.byte	0x04, 0x1c
        /*002a*/ 	.short	(.L_63 - .L_62)


	//   ....[0]....
.L_62:
        /*002c*/ 	.word	0x00000030


	//   ....[1]....
        /*0030*/ 	.word	0x00000080


	//   ....[2]....
        /*0034*/ 	.word	0x00000110


	//----- nvinfo : EIATTR_CRS_STACK_SIZE
	.align		4
.L_63:
        /*0038*/ 	.byte	0x04, 0x1e
        /*003a*/ 	.short	(.L_65 - .L_64)
.L_64:
        /*003c*/ 	.word	0x00000000


	//----- nvinfo : EIATTR_SW_WAR
	.align		4
.L_65:
        /*0040*/ 	.byte	0x04, 0x36
        /*0042*/ 	.short	(.L_67 - .L_66)
.L_66:
        /*0044*/ 	.word	0x00000008
.L_67:


//--------------------- .nv.callgraph             --------------------------
	.section	.nv.callgraph,"",@"SHT_CUDA_CALLGRAPH"
	.align	4
	.sectionentsize	8
	.align		4
        /*0000*/ 	.word	0x00000000
	.align		4
        /*0004*/ 	.word	0xffffffff
	.align		4
        /*0008*/ 	.word	index@(_Z34unwind_with_divergent_control_flowv)
	.align		4
        /*000c*/ 	.word	index@(vprintf)
	.align		4
        /*0010*/ 	.word	index@(_Z19unwind_no_argumentsv)
	.align		4
        /*0014*/ 	.word	index@(vprintf)
	.align		4
        /*0018*/ 	.word	0x00000000
	.align		4
        /*001c*/ 	.word	0xfffffffe
	.align		4
        /*0020*/ 	.word	0x00000000
	.align		4
        /*0024*/ 	.word	0xfffffffd
	.align		4
        /*0028*/ 	.word	0x00000000
	.align		4
        /*002c*/ 	.word	0xfffffffc


//--------------------- .nv.constant4             --------------------------
	.section	.nv.constant4,"a",@progbits
	.align	8
	.align		8
.nv.constant4:
        /*0000*/ 	.dword	vprintf
	.align		8
        /*0008*/ 	.dword	$str
	.align		8
        /*0010*/ 	.dword	$str$1


//--------------------- .text._Z34unwind_with_divergent_control_flowv --------------------------
	.section	.text._Z34unwind_with_divergent_control_flowv,"ax",@progbits
	.align	128
        .global         _Z34unwind_with_divergent_control_flowv
        .type           _Z34unwind_with_divergent_control_flowv,@function
        .size           _Z34unwind_with_divergent_control_flowv,(.L_x_6 - _Z34unwind_with_divergent_control_flowv)
        .other          _Z34unwind_with_divergent_control_flowv,@"STO_CUDA_ENTRY STV_DEFAULT"
_Z34unwind_with_divergent_control_flowv:
.text._Z34unwind_with_divergent_control_flowv:
[----:B------:R-:W0:Y:S01]  /*0000*/  LDC R1, c[0x0][0x37c] ;  /* 0x0000df00ff017b82 */ /* 0x000e220000000800 */
[----:B------:R-:W1:Y:S02]  /*0010*/  S2R R0, SR_TID.X ;  /* 0x0000000000007919 */ /* 0x000e640000002100 */
[----:B-1----:R-:W-:-:S13]  /*0020*/  ISETP.NE.AND P0, PT, R0, RZ, PT ;  /* 0x000000ff0000720c */ /* 0x002fda0003f05270 */
[----:B------:R-:W-:Y:S05]  /*0030*/  @P0 BRA `(.L_x_0) ;  /* 0x0000000000100947 */ /* 0x000fea0003800000 */
[----:B------:R-:W1:Y:S01]  /*0040*/  LDCU.64 UR4, c[0x0][0x358] ;  /* 0x00006b00ff0477ac */ /* 0x000e620008000a00 */
[----:B------:R-:W-:-:S06]  /*0050*/  CS2R R2, SRZ ;  /* 0x0000000000027805 */ /* 0x000fcc000001ff00 */
[----:B-1----:R-:W-:Y:S01]  /*0060*/  LD.E.STRONG.SYS R2, desc[UR4][R2.64+0x3] ;  /* 0x0000030402027980 */ /* 0x002fe2000c115900 */
[----:B------:R-:W-:Y:S05]  /*0070*/  EXIT ;  /* 0x000000000000794d */ /* 0x000fea0003800000 */
.L_x_0:
[----:B------:R-:W-:Y:S01]  /*0080*/  MOV R0, 0x0 ;  /* 0x0000000000007802 */ /* 0x000fe20000000f00 */
[----:B------:R-:W1:Y:S01]  /*0090*/  LDCU.64 UR4, c[0x4][0x10] ;  /* 0x01000200ff0477ac */ /* 0x000e620008000a00 */
[----:B------:R-:W-:Y:S02]  /*00a0*/  CS2R R6, SRZ ;  /* 0x0000000000067805 */ /* 0x000fe4000001ff00 */
[----:B------:R2:W3:Y:S01]  /*00b0*/  LDC.64 R2, c[0x4][R0] ;  /* 0x0100000000027b82 */ /* 0x0004e20000000a00 */
[----:B-1----:R-:W-:Y:S02]  /*00c0*/  IMAD.U32 R4, RZ, RZ, UR4 ;  /* 0x00000004ff047e24 */ /* 0x002fe4000f8e00ff */
[----:B--2---:R-:W-:-:S07]  /*00d0*/  IMAD.U32 R5, RZ, RZ, UR5 ;  /* 0x00000005ff057e24 */ /* 0x004fce000f8e00ff */
[----:B------:R-:W-:-:S07]  /*00e0*/  LEPC R20, `(.L_x_1) ;  /* 0x000000001014794e */ /* 0x000fce0000000000 */
[----:B0--3--:R-:W-:Y:S05]  /*00f0*/  CALL.ABS.NOINC R2 ;  /* 0x0000000002007343 */ /* 0x009fea0003c00000 */
.L_x_1:
[----:B------:R-:W-:Y:S05]  /*0100*/  EXIT ;  /* 0x000000000000794d */ /* 0x000fea0003800000 */
.L_x_2:
[----:B------:R-:W-:-:S00]  /*0110*/  BRA `(.L_x_2) ;  /* 0xfffffffc00fc7947 */ /* 0x000fc0000383ffff */
[----:B------:R-:W-:-:S00]  /*0120*/  NOP ;  /* 0x0000000000007918 */ /* 0x000fc00000000000 */
        /* <DEDUP_REMOVED lines=13> */
.L_x_6:


//--------------------- .text._Z21unwind_with_argumentsiiiiffdd --------------------------
	.section	.text._Z21unwind_with_argumentsiiiiffdd,"ax",@progbits
	.align	128
        .global         _Z21unwind_with_argumentsiiiiffdd
        .type           _Z21unwind_with_argumentsiiiiffdd,@function
        .size           _Z21unwind_with_argumentsiiiiffdd,(.L_x_7 - _Z21unwind_with_argumentsiiiiffdd)
        .other          _Z21unwind_with_argumentsiiiiffdd,@"STO_CUDA_ENTRY STV_DEFAULT"
_Z21unwind_with_argumentsiiiiffdd:
.text._Z21unwind_with_argumentsiiiiffdd:
[----:B------:R-:W-:Y:S01]  /*0000*/  LDC R1, c[0x0][0x37c] ;  /* 0x0000df00ff017b82 */ /* 0x000fe20000000800 */
[----:B------:R-:W0:Y:S02]  /*0010*/  S2R R0, SR_TID.X ;  /* 0x0000000000007919 */ /* 0x000e240000002100 */
[----:B0-----:R-:W-:-:S13]  /*0020*/  ISETP.NE.AND P0, PT, R0, RZ, PT ;  /* 0x000000ff0000720c */ /* 0x001fda0003f05270 */
[----:B------:R-:W-:Y:S05]  /*0030*/  @P0 EXIT ;  /* 0x000000000000094d */ /* 0x000fea0003800000 */
[----:B------:R-:W0:Y:S01]  /*0040*/  LDCU.64 UR4, c[0x0][0x358] ;  /* 0x00006b00ff0477ac */ /* 0x000e220008000a00 */
[----:B------:R-:W-:-:S06]  /*0050*/  CS2R R2, SRZ ;  /* 0x0000000000027805 */ /* 0x000fcc000001ff00 */
[----:B0-----:R-:W-:Y:S01]  /*0060*/  LD.E.STRONG.SYS R2, desc[UR4][R2.64+0x3] ;  /* 0x0000030402027980 */ /* 0x001fe2000c115900 */
[----:B------:R-:W-:Y:S05]  /*0070*/  EXIT ;  /* 0x000000000000794d */ /* 0x000fea0003800000 */
.L_x_3:
        /* <DEDUP_REMOVED lines=16> */
.L_x_7:


//--------------------- .text._Z19unwind_no_argumentsv --------------------------
	.section	.text._Z19unwind_no_argumentsv,"ax",@progbits
	.align	128
        .global         _Z19unwind_no_argumentsv
        .type           _Z19unwind_no_argumentsv,@function
        .size           _Z19unwind_no_argumentsv,(.L_x_8 - _Z19unwind_no_argumentsv)
        .other          _Z19unwind_no_argumentsv,@"STO_CUDA_ENTRY STV_DEFAULT"
_Z19unwind_no_argumentsv:
.text._Z19unwind_no_argumentsv:
[----:B------:R-:W0:Y:S01]  /*0000*/  LDC R1, c[0x0][0x37c] ;  /* 0x0000df00ff017b82 */ /* 0x000e220000000800 */
[----:B------:R-:W1:Y:S02]  /*0010*/  S2R R0, SR_TID.X ;  /* 0x0000000000007919 */ /* 0x000e640000002100 */
[----:B-1----:R-:W-:-:S13]  /*0020*/  ISETP.NE.AND P0, PT, R0, RZ, PT ;  /* 0x000000ff0000720c */ /* 0x002fda0003f05270 */
[----:B------:R-:W-:Y:S05]  /*0030*/  @P0 EXIT ;  /* 0x000000000000094d */ /* 0x000fea0003800000 */
[----:B------:R-:W1:Y:S01]  /*0040*/  LDCU.64 UR4, c[0x0][0x358] ;  /* 0x00006b00ff0477ac */ /* 0x000e620008000a00 */
[----:B------:R-:W-:-:S06]  /*0050*/  CS2R R2, SRZ ;  /* 0x0000000000027805 */ /* 0x000fcc000001ff00 */
[----:B-1----:R-:W2:Y:S02]  /*0060*/  LD.E.STRONG.SYS R2, desc[UR4][R2.64+0x3] ;  /* 0x0000030402027980 */ /* 0x002ea4000c115900 */
[----:B--2---:R-:W-:-:S13]  /*0070*/  ISETP.NE.AND P0, PT, R2, RZ, PT ;  /* 0x000000ff0200720c */ /* 0x004fda0003f05270 */
[----:B------:R-:W-:Y:S05]  /*0080*/  @!P0 EXIT ;  /* 0x000000000000894d */ /* 0x000fea0003800000 */
        /* <DEDUP_REMOVED lines=8> */
.L_x_4:
[----:B------:R-:W-:Y:S05]  /*0110*/  EXIT ;  /* 0x000000000000794d */ /* 0x000fea0003800000 */
.L_x_5:
        /* <DEDUP_REMOVED lines=14> */
.L_x_8:


//--------------------- .nv.global.init           --------------------------
	.section	.nv.global.init,"aw",@progbits
.nv.global.init:
	.type		$str$1,@object
	.size		$str$1,($str - $str$1)
$str$1:
        /*0000*/ 	.byte	0x6e, 0x6f, 0x20, 0x66, 0x61, 0x75, 0x6c, 0x74, 0x0a, 0x00
	.type		$str,@object
	.size		$str,(.L_0 - $str)
$str:
        /*000a*/ 	.byte	0x46, 0x61, 0x75, 0x6c, 0x74, 0x20, 0x68, 0x65, 0x72, 0x65, 0x0a, 0x00
.L_0:


//--------------------- .nv.shared.reserved.0     --------------------------
	.section	.nv.shared.reserved.0,"aw",@nobits
	.weak		__nv_reservedSMEM_offset_0_alias
	.size		__nv_reservedSMEM_offset_0_alias, 0, 64
	.other		__nv_reservedSMEM_offset_0_alias,@"STO_CUDA_RESERVED_SHARED STV_DEFAULT"
__nv_reservedSMEM_offset_0_alias:
	.zero		0
	.zero		64


//--------------------- .nv.constant0._Z34unwind_with_divergent_control_flowv --------------------------
	.section	.nv.constant0._Z34unwind_with_divergent_control_flowv,"a",@progbits
	.sectionflags	@""
	.align	4
.nv.constant0._Z34unwind_with_divergent_control_flowv:
	.zero		896


//--------------------- .nv.constant0._Z21unwind_with_argumentsiiiiffdd --------------------------
	.section	.nv.constant0._Z21unwind_with_argumentsiiiiffdd,"a",@progbits
	.sectionflags	@""
	.align	4
.nv.constant0._Z21unwind_with_argumentsiiiiffdd:
	.zero		936


//--------------------- .nv.constant0._Z19unwind_no_argumentsv --------------------------
	.section	.nv.constant0._Z19unwind_no_argumentsv,"a",@progbits
	.sectionflags	@""
	.align	4
.nv.constant0._Z19unwind_no_argumentsv:
	.zero		896


//--------------------- SYMBOLS --------------------------

	.type		.nv.reservedSmem.offset0,@object
	.size		.nv.reservedSmem.offset0,0x4
	.type		vprintf,@function
